//
// Generated by NVIDIA NVVM Compiler
//
// Compiler Build ID: CL-36424714
// Cuda compilation tools, release 13.0, V13.0.88
// Based on NVVM 20.0.0
//

.version 9.0
.target sm_100
.address_size 64

	// .globl	my_kernel_kernel0
// _ZZ17my_kernel_kernel0E18PaddedInput_shared has been demoted
// _ZZ17my_kernel_kernel0E18placeholder_shared has been demoted

.visible .entry my_kernel_kernel0(
	.param .u64 .ptr .align 1 my_kernel_kernel0_param_0,
	.param .u64 .ptr .align 1 my_kernel_kernel0_param_1,
	.param .u64 .ptr .align 1 my_kernel_kernel0_param_2,
	.param .u64 .ptr .align 1 my_kernel_kernel0_param_3
)
{
	.reg .pred 	%p<13>;
	.reg .b16 	%rs<15>;
	.reg .b32 	%r<94>;
	.reg .b32 	%f<310>;
	.reg .b64 	%rd<31>;
	// demoted variable
	.shared .align 4 .b8 _ZZ17my_kernel_kernel0E18PaddedInput_shared[2800];
	// demoted variable
	.shared .align 4 .b8 _ZZ17my_kernel_kernel0E18placeholder_shared[256];
	mov.u32 	%r1, %tid.x;
	cvt.u16.u32 	%rs3, %r1;
	mul.hi.u16 	%rs4, %rs3, 937;
	cvt.u32.u16 	%r13, %rs4;
	mov.u32 	%r2, %ctaid.x;
	shr.u32 	%r14, %r2, 1;
	mul.lo.s32 	%r15, %r14, 50400;
	mul.lo.s16 	%rs5, %rs4, 70;
	sub.s16 	%rs6, %rs3, %rs5;
	shr.u16 	%rs7, %rs6, 1;
	mul.lo.s16 	%rs8, %rs7, 288;
	cvt.u32.u16 	%r16, %rs8;
	and.b32  	%r17, %r1, 1;
	or.b32  	%r18, %r15, %r17;
	add.s32 	%r3, %r18, %r16;
	shl.b32 	%r4, %r1, 2;
	shr.u16 	%rs1, %rs4, 1;
	mul.lo.s16 	%rs9, %rs1, 140;
	sub.s16 	%rs2, %rs3, %rs9;
	shr.u16 	%rs10, %rs2, 1;
	and.b16  	%rs11, %rs10, 126;
	mad.lo.s16 	%rs12, %rs1, 350, %rs11;
	cvt.u32.u16 	%r5, %rs12;
	setp.gt.u32 	%p2, %r1, 349;
	selp.b32 	%r19, 352800, 0, %p2;
	add.s32 	%r20, %r13, -5;
	setp.lt.u32 	%p3, %r1, 350;
	selp.b32 	%r21, %r13, %r20, %p3;
	mad.lo.s32 	%r6, %r21, 10080, %r19;
	setp.lt.u32 	%p4, %r1, 70;
	selp.b32 	%r22, 0, 352800, %p4;
	selp.b32 	%r23, 4, -1, %p4;
	add.s32 	%r24, %r23, %r13;
	mad.lo.s32 	%r7, %r24, 10080, %r22;
	mul.wide.u16 	%r8, %rs4, 10080;
	mov.b32 	%r92, 0;
	mov.f32 	%f270, 0f00000000;
	mov.f32 	%f271, %f270;
	mov.f32 	%f272, %f270;
	mov.f32 	%f273, %f270;
	mov.f32 	%f274, %f270;
	mov.f32 	%f275, %f270;
	mov.f32 	%f276, %f270;
	mov.f32 	%f277, %f270;
	mov.f32 	%f278, %f270;
	mov.f32 	%f279, %f270;
	mov.f32 	%f280, %f270;
	mov.f32 	%f281, %f270;
	mov.f32 	%f282, %f270;
	mov.f32 	%f283, %f270;
	mov.f32 	%f284, %f270;
	mov.f32 	%f285, %f270;
	mov.f32 	%f286, %f270;
	mov.f32 	%f287, %f270;
	mov.f32 	%f288, %f270;
	mov.f32 	%f289, %f270;
	mov.f32 	%f290, %f270;
	mov.f32 	%f291, %f270;
	mov.f32 	%f292, %f270;
	mov.f32 	%f293, %f270;
	mov.f32 	%f294, %f270;
	mov.f32 	%f295, %f270;
	mov.f32 	%f296, %f270;
	mov.f32 	%f297, %f270;
	mov.f32 	%f298, %f270;
	mov.f32 	%f299, %f270;
	mov.f32 	%f300, %f270;
	mov.f32 	%f301, %f270;
	mov.f32 	%f302, %f270;
	mov.f32 	%f303, %f270;
	mov.f32 	%f304, %f270;
	mov.f32 	%f305, %f270;
	mov.f32 	%f306, %f270;
	mov.f32 	%f307, %f270;
	mov.f32 	%f308, %f270;
	mov.f32 	%f309, %f270;
$L__BB0_1:
	ld.param.u64 	%rd27, [my_kernel_kernel0_param_0];
	cvta.to.global.u64 	%rd1, %rd27;
	setp.gt.u32 	%p5, %r1, 699;
	bar.sync 	0;
	@%p5 bra 	$L__BB0_3;
	shl.b32 	%r25, %r92, 1;
	add.s32 	%r26, %r3, %r25;
	add.s32 	%r27, %r26, %r6;
	mul.wide.u32 	%rd6, %r27, 4;
	add.s64 	%rd7, %rd1, %rd6;
	ld.global.nc.f32 	%f122, [%rd7];
	shl.b32 	%r28, %r1, 2;
	mov.u32 	%r29, _ZZ17my_kernel_kernel0E18PaddedInput_shared;
	add.s32 	%r30, %r29, %r28;
	st.shared.f32 	[%r30], %f122;
$L__BB0_3:
	setp.gt.u32 	%p6, %r1, 419;
	@%p6 bra 	$L__BB0_5;
	shl.b32 	%r31, %r92, 1;
	add.s32 	%r32, %r3, %r31;
	add.s32 	%r33, %r32, %r7;
	mul.wide.u32 	%rd8, %r33, 4;
	add.s64 	%rd9, %rd1, %rd8;
	ld.global.nc.f32 	%f123, [%rd9];
	shl.b32 	%r34, %r1, 2;
	mov.u32 	%r35, _ZZ17my_kernel_kernel0E18PaddedInput_shared;
	add.s32 	%r36, %r35, %r34;
	st.shared.f32 	[%r36+1120], %f123;
$L__BB0_5:
	setp.gt.u32 	%p7, %r1, 139;
	@%p7 bra 	$L__BB0_7;
	shl.b32 	%r37, %r92, 1;
	add.s32 	%r38, %r3, %r37;
	add.s32 	%r39, %r38, %r8;
	mul.wide.u32 	%rd10, %r39, 4;
	add.s64 	%rd11, %rd1, %rd10;
	ld.global.nc.f32 	%f124, [%rd11+1532160];
	shl.b32 	%r40, %r1, 2;
	mov.u32 	%r41, _ZZ17my_kernel_kernel0E18PaddedInput_shared;
	add.s32 	%r42, %r41, %r40;
	st.shared.f32 	[%r42+2240], %f124;
$L__BB0_7:
	setp.gt.u32 	%p8, %r1, 15;
	@%p8 bra 	$L__BB0_9;
	ld.param.u64 	%rd28, [my_kernel_kernel0_param_1];
	shl.b32 	%r43, %r92, 7;
	shl.b32 	%r44, %r2, 5;
	and.b32  	%r45, %r44, 32;
	or.b32  	%r46, %r43, %r45;
	and.b32  	%r47, %r4, 28;
	shl.b32 	%r48, %r1, 3;
	and.b32  	%r49, %r48, 64;
	or.b32  	%r50, %r47, %r49;
	or.b32  	%r51, %r46, %r50;
	cvta.to.global.u64 	%rd12, %rd28;
	mul.wide.u32 	%rd13, %r51, 4;
	add.s64 	%rd14, %rd12, %rd13;
	ld.global.nc.f32 	%f125, [%rd14];
	shl.b32 	%r52, %r4, 2;
	mov.u32 	%r53, _ZZ17my_kernel_kernel0E18placeholder_shared;
	add.s32 	%r54, %r53, %r52;
	st.shared.f32 	[%r54], %f125;
	add.s32 	%r55, %r4, 1;
	and.b32  	%r56, %r55, 29;
	or.b32  	%r57, %r48, 2;
	and.b32  	%r58, %r57, 64;
	or.b32  	%r59, %r56, %r58;
	or.b32  	%r60, %r46, %r59;
	mul.wide.u32 	%rd15, %r60, 4;
	add.s64 	%rd16, %rd12, %rd15;
	ld.global.nc.f32 	%f126, [%rd16];
	st.shared.f32 	[%r54+4], %f126;
	sub.s32 	%r61, %r57, %r4;
	and.b32  	%r62, %r61, 30;
	or.b32  	%r63, %r62, %r49;
	or.b32  	%r64, %r46, %r63;
	mul.wide.u32 	%rd17, %r64, 4;
	add.s64 	%rd18, %rd12, %rd17;
	ld.global.nc.f32 	%f127, [%rd18];
	st.shared.f32 	[%r54+8], %f127;
	add.s32 	%r65, %r61, 1;
	and.b32  	%r66, %r65, 31;
	or.b32  	%r67, %r66, %r49;
	or.b32  	%r68, %r46, %r67;
	mul.wide.u32 	%rd19, %r68, 4;
	add.s64 	%rd20, %rd12, %rd19;
	ld.global.nc.f32 	%f128, [%rd20];
	st.shared.f32 	[%r54+12], %f128;
$L__BB0_9:
	bar.sync 	0;
	mov.b32 	%r93, 0;
	mov.pred 	%p12, -1;
$L__BB0_10:
	mov.pred 	%p1, %p12;
	add.s32 	%r71, %r93, %r5;
	shl.b32 	%r72, %r71, 2;
	mov.u32 	%r73, _ZZ17my_kernel_kernel0E18PaddedInput_shared;
	add.s32 	%r74, %r73, %r72;
	ld.shared.f32 	%f129, [%r74];
	shl.b32 	%r75, %r93, 7;
	shl.b32 	%r76, %r1, 4;
	and.b32  	%r77, %r76, 48;
	or.b32  	%r78, %r75, %r77;
	mov.u32 	%r79, _ZZ17my_kernel_kernel0E18placeholder_shared;
	add.s32 	%r80, %r79, %r78;
	ld.shared.f32 	%f130, [%r80];
	fma.rn.f32 	%f309, %f129, %f130, %f309;
	ld.shared.f32 	%f131, [%r80+64];
	fma.rn.f32 	%f289, %f129, %f131, %f289;
	ld.shared.f32 	%f132, [%r80+4];
	fma.rn.f32 	%f308, %f129, %f132, %f308;
	ld.shared.f32 	%f133, [%r80+68];
	fma.rn.f32 	%f288, %f129, %f133, %f288;
	ld.shared.f32 	%f134, [%r80+8];
	fma.rn.f32 	%f307, %f129, %f134, %f307;
	ld.shared.f32 	%f135, [%r80+72];
	fma.rn.f32 	%f287, %f129, %f135, %f287;
	ld.shared.f32 	%f136, [%r80+12];
	fma.rn.f32 	%f306, %f129, %f136, %f306;
	ld.shared.f32 	%f137, [%r80+76];
	fma.rn.f32 	%f286, %f129, %f137, %f286;
	ld.shared.f32 	%f138, [%r74+280];
	fma.rn.f32 	%f305, %f138, %f130, %f305;
	fma.rn.f32 	%f285, %f138, %f131, %f285;
	fma.rn.f32 	%f304, %f138, %f132, %f304;
	fma.rn.f32 	%f284, %f138, %f133, %f284;
	fma.rn.f32 	%f303, %f138, %f134, %f303;
	fma.rn.f32 	%f283, %f138, %f135, %f283;
	fma.rn.f32 	%f302, %f138, %f136, %f302;
	fma.rn.f32 	%f282, %f138, %f137, %f282;
	ld.shared.f32 	%f139, [%r74+560];
	fma.rn.f32 	%f301, %f139, %f130, %f301;
	fma.rn.f32 	%f281, %f139, %f131, %f281;
	fma.rn.f32 	%f300, %f139, %f132, %f300;
	fma.rn.f32 	%f280, %f139, %f133, %f280;
	fma.rn.f32 	%f299, %f139, %f134, %f299;
	fma.rn.f32 	%f279, %f139, %f135, %f279;
	fma.rn.f32 	%f298, %f139, %f136, %f298;
	fma.rn.f32 	%f278, %f139, %f137, %f278;
	ld.shared.f32 	%f140, [%r74+840];
	fma.rn.f32 	%f297, %f140, %f130, %f297;
	fma.rn.f32 	%f277, %f140, %f131, %f277;
	fma.rn.f32 	%f296, %f140, %f132, %f296;
	fma.rn.f32 	%f276, %f140, %f133, %f276;
	fma.rn.f32 	%f295, %f140, %f134, %f295;
	fma.rn.f32 	%f275, %f140, %f135, %f275;
	fma.rn.f32 	%f294, %f140, %f136, %f294;
	fma.rn.f32 	%f274, %f140, %f137, %f274;
	ld.shared.f32 	%f141, [%r74+1120];
	fma.rn.f32 	%f293, %f141, %f130, %f293;
	fma.rn.f32 	%f273, %f141, %f131, %f273;
	fma.rn.f32 	%f292, %f141, %f132, %f292;
	fma.rn.f32 	%f272, %f141, %f133, %f272;
	fma.rn.f32 	%f291, %f141, %f134, %f291;
	fma.rn.f32 	%f271, %f141, %f135, %f271;
	fma.rn.f32 	%f290, %f141, %f136, %f290;
	fma.rn.f32 	%f270, %f141, %f137, %f270;
	mov.b32 	%r93, 1;
	mov.pred 	%p12, 0;
	@%p1 bra 	$L__BB0_10;
	add.s32 	%r92, %r92, 1;
	setp.ne.s32 	%p11, %r92, 144;
	@%p11 bra 	$L__BB0_1;
	ld.param.u64 	%rd30, [my_kernel_kernel0_param_3];
	ld.param.u64 	%rd29, [my_kernel_kernel0_param_2];
	cvta.to.global.u64 	%rd21, %rd29;
	cvta.to.global.u64 	%rd22, %rd30;
	shl.b32 	%r81, %r2, 5;
	and.b32  	%r82, %r81, 32;
	and.b32  	%r83, %r4, 12;
	or.b32  	%r84, %r82, %r83;
	cvt.u32.u16 	%r85, %rs1;
	shr.u32 	%r86, %r2, 1;
	mul.lo.s32 	%r87, %r86, 11200;
	shl.b16 	%rs13, %rs2, 4;
	and.b16  	%rs14, %rs13, 4032;
	cvt.u32.u16 	%r88, %rs14;
	or.b32  	%r89, %r84, %r87;
	mad.lo.s32 	%r90, %r85, 78400, %r89;
	add.s32 	%r91, %r90, %r88;
	mul.wide.u32 	%rd23, %r84, 4;
	add.s64 	%rd24, %rd22, %rd23;
	ld.global.nc.f32 	%f142, [%rd24];
	add.f32 	%f143, %f309, %f142;
	max.f32 	%f144, %f143, 0f00000000;
	mul.wide.u32 	%rd25, %r91, 4;
	add.s64 	%rd26, %rd21, %rd25;
	st.global.f32 	[%rd26], %f144;
	ld.global.nc.f32 	%f145, [%rd24+64];
	add.f32 	%f146, %f289, %f145;
	max.f32 	%f147, %f146, 0f00000000;
	st.global.f32 	[%rd26+64], %f147;
	ld.global.nc.f32 	%f148, [%rd24+4];
	add.f32 	%f149, %f308, %f148;
	max.f32 	%f150, %f149, 0f00000000;
	st.global.f32 	[%rd26+4], %f150;
	ld.global.nc.f32 	%f151, [%rd24+68];
	add.f32 	%f152, %f288, %f151;
	max.f32 	%f153, %f152, 0f00000000;
	st.global.f32 	[%rd26+68], %f153;
	ld.global.nc.f32 	%f154, [%rd24+8];
	add.f32 	%f155, %f307, %f154;
	max.f32 	%f156, %f155, 0f00000000;
	st.global.f32 	[%rd26+8], %f156;
	ld.global.nc.f32 	%f157, [%rd24+72];
	add.f32 	%f158, %f287, %f157;
	max.f32 	%f159, %f158, 0f00000000;
	st.global.f32 	[%rd26+72], %f159;
	ld.global.nc.f32 	%f160, [%rd24+12];
	add.f32 	%f161, %f306, %f160;
	max.f32 	%f162, %f161, 0f00000000;
	st.global.f32 	[%rd26+12], %f162;
	ld.global.nc.f32 	%f163, [%rd24+76];
	add.f32 	%f164, %f286, %f163;
	max.f32 	%f165, %f164, 0f00000000;
	st.global.f32 	[%rd26+76], %f165;
	add.f32 	%f166, %f305, %f142;
	max.f32 	%f167, %f166, 0f00000000;
	st.global.f32 	[%rd26+8960], %f167;
	add.f32 	%f168, %f285, %f145;
	max.f32 	%f169, %f168, 0f00000000;
	st.global.f32 	[%rd26+9024], %f169;
	add.f32 	%f170, %f304, %f148;
	max.f32 	%f171, %f170, 0f00000000;
	st.global.f32 	[%rd26+8964], %f171;
	add.f32 	%f172, %f284, %f151;
	max.f32 	%f173, %f172, 0f00000000;
	st.global.f32 	[%rd26+9028], %f173;
	add.f32 	%f174, %f303, %f154;
	max.f32 	%f175, %f174, 0f00000000;
	st.global.f32 	[%rd26+8968], %f175;
	add.f32 	%f176, %f283, %f157;
	max.f32 	%f177, %f176, 0f00000000;
	st.global.f32 	[%rd26+9032], %f177;
	add.f32 	%f178, %f302, %f160;
	max.f32 	%f179, %f178, 0f00000000;
	st.global.f32 	[%rd26+8972], %f179;
	add.f32 	%f180, %f282, %f163;
	max.f32 	%f181, %f180, 0f00000000;
	st.global.f32 	[%rd26+9036], %f181;
	add.f32 	%f182, %f301, %f142;
	max.f32 	%f183, %f182, 0f00000000;
	st.global.f32 	[%rd26+17920], %f183;
	add.f32 	%f184, %f281, %f145;
	max.f32 	%f185, %f184, 0f00000000;
	st.global.f32 	[%rd26+17984], %f185;
	add.f32 	%f186, %f300, %f148;
	max.f32 	%f187, %f186, 0f00000000;
	st.global.f32 	[%rd26+17924], %f187;
	add.f32 	%f188, %f280, %f151;
	max.f32 	%f189, %f188, 0f00000000;
	st.global.f32 	[%rd26+17988], %f189;
	add.f32 	%f190, %f299, %f154;
	max.f32 	%f191, %f190, 0f00000000;
	st.global.f32 	[%rd26+17928], %f191;
	add.f32 	%f192, %f279, %f157;
	max.f32 	%f193, %f192, 0f00000000;
	st.global.f32 	[%rd26+17992], %f193;
	add.f32 	%f194, %f298, %f160;
	max.f32 	%f195, %f194, 0f00000000;
	st.global.f32 	[%rd26+17932], %f195;
	add.f32 	%f196, %f278, %f163;
	max.f32 	%f197, %f196, 0f00000000;
	st.global.f32 	[%rd26+17996], %f197;
	add.f32 	%f198, %f297, %f142;
	max.f32 	%f199, %f198, 0f00000000;
	st.global.f32 	[%rd26+26880], %f199;
	add.f32 	%f200, %f277, %f145;
	max.f32 	%f201, %f200, 0f00000000;
	st.global.f32 	[%rd26+26944], %f201;
	add.f32 	%f202, %f296, %f148;
	max.f32 	%f203, %f202, 0f00000000;
	st.global.f32 	[%rd26+26884], %f203;
	add.f32 	%f204, %f276, %f151;
	max.f32 	%f205, %f204, 0f00000000;
	st.global.f32 	[%rd26+26948], %f205;
	add.f32 	%f206, %f295, %f154;
	max.f32 	%f207, %f206, 0f00000000;
	st.global.f32 	[%rd26+26888], %f207;
	add.f32 	%f208, %f275, %f157;
	max.f32 	%f209, %f208, 0f00000000;
	st.global.f32 	[%rd26+26952], %f209;
	add.f32 	%f210, %f294, %f160;
	max.f32 	%f211, %f210, 0f00000000;
	st.global.f32 	[%rd26+26892], %f211;
	add.f32 	%f212, %f274, %f163;
	max.f32 	%f213, %f212, 0f00000000;
	st.global.f32 	[%rd26+26956], %f213;
	add.f32 	%f214, %f293, %f142;
	max.f32 	%f215, %f214, 0f00000000;
	st.global.f32 	[%rd26+35840], %f215;
	add.f32 	%f216, %f273, %f145;
	max.f32 	%f217, %f216, 0f00000000;
	st.global.f32 	[%rd26+35904], %f217;
	add.f32 	%f218, %f292, %f148;
	max.f32 	%f219, %f218, 0f00000000;
	st.global.f32 	[%rd26+35844], %f219;
	add.f32 	%f220, %f272, %f151;
	max.f32 	%f221, %f220, 0f00000000;
	st.global.f32 	[%rd26+35908], %f221;
	add.f32 	%f222, %f291, %f154;
	max.f32 	%f223, %f222, 0f00000000;
	st.global.f32 	[%rd26+35848], %f223;
	add.f32 	%f224, %f271, %f157;
	max.f32 	%f225, %f224, 0f00000000;
	st.global.f32 	[%rd26+35912], %f225;
	add.f32 	%f226, %f290, %f160;
	max.f32 	%f227, %f226, 0f00000000;
	st.global.f32 	[%rd26+35852], %f227;
	add.f32 	%f228, %f270, %f163;
	max.f32 	%f229, %f228, 0f00000000;
	st.global.f32 	[%rd26+35916], %f229;
	ret;

}


// ===== COMPILED SASS (sm_100) =====

	.target	sm_100

	.elftype	@"ET_EXEC"


//--------------------- .note.nv.tkinfo           --------------------------
	.section	.note.nv.tkinfo,"",@"SHT_NOTE"
	.sectionflags	@"SHF_NOTE_NV_TKINFO"
	.tkinfo
        /*0018*/ 	.word	0x00000002
        /*0030*/ 	.string	""
        /*0030*/ 	.string	"ptxas"
        /*0030*/ 	.string	"Cuda compilation tools, release 13.0, V13.0.88"
        /*0030*/ 	.string	"Build cuda_13.0.r13.0/compiler.36424714_0"
        /*0030*/ 	.string	"-arch sm_100 -m 64 "



//--------------------- .note.nv.cuinfo           --------------------------
	.section	.note.nv.cuinfo,"",@"SHT_NOTE"
	.sectionflags	@"SHF_NOTE_NV_CUINFO"
        /*0018*/ 	.short	0x0002
        /*001a*/ 	.short	0x0064
        /*001c*/ 	.short	0x0082
	.zero		2


//--------------------- .nv.info                  --------------------------
	.section	.nv.info,"",@"SHT_CUDA_INFO"
	.align	4


	//----- nvinfo : EIATTR_REGCOUNT
	.align		4
        /*0000*/ 	.byte	0x04, 0x2f
        /*0002*/ 	.short	(.L_1 - .L_0)
	.align		4
.L_0:
        /*0004*/ 	.word	index@(my_kernel_kernel0)
        /*0008*/ 	.word	0x00000040


	//----- nvinfo : EIATTR_FRAME_SIZE
	.align		4
.L_1:
        /*000c*/ 	.byte	0x04, 0x11
        /*000e*/ 	.short	(.L_3 - .L_2)
	.align		4
.L_2:
        /*0010*/ 	.word	index@(my_kernel_kernel0)
        /*0014*/ 	.word	0x00000000


	//----- nvinfo : EIATTR_MIN_STACK_SIZE
	.align		4
.L_3:
        /*0018*/ 	.byte	0x04, 0x12
        /*001a*/ 	.short	(.L_5 - .L_4)
	.align		4
.L_4:
        /*001c*/ 	.word	index@(my_kernel_kernel0)
        /*0020*/ 	.word	0x00000000
.L_5:


//--------------------- .nv.compat                --------------------------
	.section	.nv.compat,"",@"SHT_CUDA_COMPAT_INFO"
	.align	4
        /*0000*/ 	.byte	0x02, 0x09, 0x00, 0x00, 0x02, 0x02, 0x01, 0x00, 0x02, 0x05, 0x05, 0x00, 0x03, 0x07, 0x01, 0x01
        /*0010*/ 	.byte	0x02, 0x03, 0x00, 0x00, 0x02, 0x06, 0x01, 0x00, 0x04, 0x0b, 0x08, 0x00, 0x09, 0x00, 0x00, 0x00
        /*0020*/ 	.byte	0x00, 0x00, 0x00, 0x00


//--------------------- .nv.info.my_kernel_kernel0 --------------------------
	.section	.nv.info.my_kernel_kernel0,"",@"SHT_CUDA_INFO"
	.sectionflags	@""
	.align	4


	//----- nvinfo : EIATTR_CUDA_API_VERSION
	.align		4
        /*0000*/ 	.byte	0x04, 0x37
        /*0002*/ 	.short	(.L_7 - .L_6)
.L_6:
        /*0004*/ 	.word	0x00000082


	//----- nvinfo : EIATTR_KPARAM_INFO
	.align		4
.L_7:
        /*0008*/ 	.byte	0x04, 0x17
        /*000a*/ 	.short	(.L_9 - .L_8)
.L_8:
        /*000c*/ 	.word	0x00000000
        /*0010*/ 	.short	0x0003
        /*0012*/ 	.short	0x0018
        /*0014*/ 	.byte	0x00, 0xf5, 0x21, 0x00


	//----- nvinfo : EIATTR_KPARAM_INFO
	.align		4
.L_9:
        /*0018*/ 	.byte	0x04, 0x17
        /*001a*/ 	.short	(.L_11 - .L_10)
.L_10:
        /*001c*/ 	.word	0x00000000
        /*0020*/ 	.short	0x0002
        /*0022*/ 	.short	0x0010
        /*0024*/ 	.byte	0x00, 0xf5, 0x21, 0x00


	//----- nvinfo : EIATTR_KPARAM_INFO
	.align		4
.L_11:
        /*0028*/ 	.byte	0x04, 0x17
        /*002a*/ 	.short	(.L_13 - .L_12)
.L_12:
        /*002c*/ 	.word	0x00000000
        /*0030*/ 	.short	0x0001
        /*0032*/ 	.short	0x0008
        /*0034*/ 	.byte	0x00, 0xf5, 0x21, 0x00


	//----- nvinfo : EIATTR_KPARAM_INFO
	.align		4
.L_13:
        /*0038*/ 	.byte	0x04, 0x17
        /*003a*/ 	.short	(.L_15 - .L_14)
.L_14:
        /*003c*/ 	.word	0x00000000
        /*0040*/ 	.short	0x0000
        /*0042*/ 	.short	0x0000
        /*0044*/ 	.byte	0x00, 0xf5, 0x21, 0x00


	//----- nvinfo : EIATTR_SPARSE_MMA_MASK
	.align		4
.L_15:
        /*0048*/ 	.byte	0x03, 0x50
        /*004a*/ 	.short	0x0000


	//----- nvinfo : EIATTR_MAXREG_COUNT
	.align		4
        /*004c*/ 	.byte	0x03, 0x1b
        /*004e*/ 	.short	0x00ff


	//----- nvinfo : EIATTR_NUM_BARRIERS
	.align		4
        /*0050*/ 	.byte	0x02, 0x4c
        /*0052*/ 	.byte	0x01
	.zero		1


	//----- nvinfo : EIATTR_MERCURY_ISA_VERSION
	.align		4
        /*0054*/ 	.byte	0x03, 0x5f
        /*0056*/ 	.short	0x0101


	//----- nvinfo : EIATTR_VRC_CTA_INIT_COUNT
	.align		4
        /*0058*/ 	.byte	0x02, 0x4a
	.zero		1
	.zero		1


	//----- nvinfo : EIATTR_EXIT_INSTR_OFFSETS
	.align		4
        /*005c*/ 	.byte	0x04, 0x1c
        /*005e*/ 	.short	(.L_17 - .L_16)


	//   ....[0]....
.L_16:
        /*0060*/ 	.word	0x00001650


	//----- nvinfo : EIATTR_CRS_STACK_SIZE
	.align		4
.L_17:
        /*0064*/ 	.byte	0x04, 0x1e
        /*0066*/ 	.short	(.L_19 - .L_18)
.L_18:
        /*0068*/ 	.word	0x00000000


	//----- nvinfo : EIATTR_CBANK_PARAM_SIZE
	.align		4
.L_19:
        /*006c*/ 	.byte	0x03, 0x19
        /*006e*/ 	.short	0x0020


	//----- nvinfo : EIATTR_PARAM_CBANK
	.align		4
        /*0070*/ 	.byte	0x04, 0x0a
        /*0072*/ 	.short	(.L_21 - .L_20)
	.align		4
.L_20:
        /*0074*/ 	.word	index@(.nv.constant0.my_kernel_kernel0)
        /*0078*/ 	.short	0x0380
        /*007a*/ 	.short	0x0020


	//----- nvinfo : EIATTR_SW_WAR
	.align		4
.L_21:
        /*007c*/ 	.byte	0x04, 0x36
        /*007e*/ 	.short	(.L_23 - .L_22)
.L_22:
        /*0080*/ 	.word	0x00000008
.L_23:


//--------------------- .nv.callgraph             --------------------------
	.section	.nv.callgraph,"",@"SHT_CUDA_CALLGRAPH"
	.align	4
	.sectionentsize	8
	.align		4
        /*0000*/ 	.word	0x00000000
	.align		4
        /*0004*/ 	.word	0xffffffff
	.align		4
        /*0008*/ 	.word	0x00000000
	.align		4
        /*000c*/ 	.word	0xfffffffe
	.align		4
        /*0010*/ 	.word	0x00000000
	.align		4
        /*0014*/ 	.word	0xfffffffd
	.align		4
        /*0018*/ 	.word	0x00000000
	.align		4
        /*001c*/ 	.word	0xfffffffc


//--------------------- .text.my_kernel_kernel0   --------------------------
	.section	.text.my_kernel_kernel0,"ax",@progbits
	.align	128
        .global         my_kernel_kernel0
        .type           my_kernel_kernel0,@function
        .size           my_kernel_kernel0,(.L_x_5 - my_kernel_kernel0)
        .other          my_kernel_kernel0,@"STO_CUDA_ENTRY STV_DEFAULT"
my_kernel_kernel0:
.text.my_kernel_kernel0:
[----:B------:R-:W-:Y:S01]  /*0000*/  LDC R1, c[0x0][0x37c] ;  /* 0x0000df00ff017b82 */ /* 0x000fe20000000800 */
[----:B------:R-:W0:Y:S01]  /*0010*/  S2R R30, SR_TID.X ;  /* 0x00000000001e7919 */ /* 0x000e220000002100 */
[----:B------:R-:W-:Y:S01]  /*0020*/  HFMA2 R50, -RZ, RZ, 0, 0 ;  /* 0x00000000ff327431 */ /* 0x000fe200000001ff */
[----:B------:R-:W-:Y:S02]  /*0030*/  CS2R R38, SRZ ;  /* 0x0000000000267805 */ /* 0x000fe4000001ff00 */
[----:B------:R-:W-:Y:S01]  /*0040*/  CS2R R40, SRZ ;  /* 0x0000000000287805 */ /* 0x000fe2000001ff00 */
[----:B------:R-:W1:Y:S01]  /*0050*/  S2R R34, SR_CTAID.X ;  /* 0x0000000000227919 */ /* 0x000e620000002500 */
[----:B------:R-:W-:Y:S02]  /*0060*/  CS2R R42, SRZ ;  /* 0x00000000002a7805 */ /* 0x000fe4000001ff00 */
[----:B------:R-:W-:Y:S02]  /*0070*/  CS2R R44, SRZ ;  /* 0x00000000002c7805 */ /* 0x000fe4000001ff00 */
[----:B------:R-:W-:-:S02]  /*0080*/  CS2R R46, SRZ ;  /* 0x00000000002e7805 */ /* 0x000fc4000001ff00 */
[----:B------:R-:W-:Y:S01]  /*0090*/  CS2R R48, SRZ ;  /* 0x0000000000307805 */ /* 0x000fe2000001ff00 */
[----:B------:R-:W-:Y:S01]  /*00a0*/  IMAD.MOV.U32 R52, RZ, RZ, RZ ;  /* 0x000000ffff347224 */ /* 0x000fe200078e00ff */
[----:B------:R-:W-:Y:S02]  /*00b0*/  CS2R R8, SRZ ;  /* 0x0000000000087805 */ /* 0x000fe4000001ff00 */
[----:B------:R-:W-:Y:S02]  /*00c0*/  CS2R R10, SRZ ;  /* 0x00000000000a7805 */ /* 0x000fe4000001ff00 */
[----:B------:R-:W-:Y:S02]  /*00d0*/  CS2R R20, SRZ ;  /* 0x0000000000147805 */ /* 0x000fe4000001ff00 */
[----:B------:R-:W-:Y:S02]  /*00e0*/  CS2R R24, SRZ ;  /* 0x0000000000187805 */ /* 0x000fe4000001ff00 */
[----:B------:R-:W-:-:S02]  /*00f0*/  CS2R R12, SRZ ;  /* 0x00000000000c7805 */ /* 0x000fc4000001ff00 */
[----:B------:R-:W-:Y:S02]  /*0100*/  CS2R R22, SRZ ;  /* 0x0000000000167805 */ /* 0x000fe4000001ff00 */
[----:B------:R-:W-:Y:S02]  /*0110*/  CS2R R26, SRZ ;  /* 0x00000000001a7805 */ /* 0x000fe4000001ff00 */
[----:B------:R-:W-:Y:S02]  /*0120*/  CS2R R14, SRZ ;  /* 0x00000000000e7805 */ /* 0x000fe4000001ff00 */
[----:B------:R-:W-:Y:S02]  /*0130*/  CS2R R28, SRZ ;  /* 0x00000000001c7805 */ /* 0x000fe4000001ff00 */
[----:B------:R-:W-:Y:S01]  /*0140*/  MOV R31, RZ ;  /* 0x000000ff001f7202 */ /* 0x000fe20000000f00 */
[----:B------:R-:W-:Y:S01]  /*0150*/  IMAD.MOV.U32 R33, RZ, RZ, RZ ;  /* 0x000000ffff217224 */ /* 0x000fe200078e00ff */
[----:B------:R-:W2:Y:S01]  /*0160*/  LDCU.64 UR8, c[0x0][0x358] ;  /* 0x00006b00ff0877ac */ /* 0x000ea20008000a00 */
[C---:B0-----:R-:W-:Y:S01]  /*0170*/  LOP3.LUT R0, R30.reuse, 0xffff, RZ, 0xc0, !PT ;  /* 0x0000ffff1e007812 */ /* 0x041fe200078ec0ff */
[C---:B------:R-:W-:Y:S01]  /*0180*/  IMAD.SHL.U32 R51, R30.reuse, 0x4, RZ ;  /* 0x000000041e337824 */ /* 0x040fe200078e00ff */
[----:B------:R-:W-:-:S02]  /*0190*/  ISETP.GE.U32.AND P2, PT, R30, 0x46, PT ;  /* 0x000000461e00780c */ /* 0x000fc40003f46070 */
[----:B------:R-:W-:Y:S01]  /*01a0*/  ISETP.GT.U32.AND P0, PT, R30, 0x15d, PT ;  /* 0x0000015d1e00780c */ /* 0x000fe20003f04070 */
[----:B------:R-:W-:Y:S01]  /*01b0*/  IMAD R0, R0, 0x3a9, RZ ;  /* 0x000003a900007824 */ /* 0x000fe200078e02ff */
[----:B------:R-:W-:Y:S02]  /*01c0*/  ISETP.GE.U32.AND P1, PT, R30, 0x15e, PT ;  /* 0x0000015e1e00780c */ /* 0x000fe40003f26070 */
[----:B------:R-:W-:Y:S02]  /*01d0*/  SEL R35, RZ, 0x56220, !P0 ;  /* 0x00056220ff237807 */ /* 0x000fe40004000000 */
[--C-:B------:R-:W-:Y:S02]  /*01e0*/  SHF.R.U32.HI R32, RZ, 0x10, R0.reuse ;  /* 0x00000010ff207819 */ /* 0x100fe40000011600 */
[----:B------:R-:W-:Y:S02]  /*01f0*/  SHF.R.U32.HI R2, RZ, 0x11, R0 ;  /* 0x00000011ff027819 */ /* 0x000fe40000011600 */
[C---:B------:R-:W-:Y:S01]  /*0200*/  PRMT R3, R32.reuse, 0x9910, RZ ;  /* 0x0000991020037816 */ /* 0x040fe200000000ff */
[----:B------:R-:W-:Y:S01]  /*0210*/  VIADD R5, R32, 0xfffffffb ;  /* 0xfffffffb20057836 */ /* 0x000fe20000000000 */
[----:B------:R-:W-:-:S02]  /*0220*/  PRMT R53, R2, 0x9910, RZ ;  /* 0x0000991002357816 */ /* 0x000fc400000000ff */
[----:B------:R-:W-:Y:S01]  /*0230*/  SEL R36, RZ, 0x56220, !P2 ;  /* 0x00056220ff247807 */ /* 0x000fe20005000000 */
[----:B------:R-:W-:Y:S01]  /*0240*/  IMAD R0, R3, 0x46, RZ ;  /* 0x0000004603007824 */ /* 0x000fe200078e02ff */
[C---:B------:R-:W-:Y:S01]  /*0250*/  IADD3 R7, PT, PT, R32.reuse, 0x4, RZ ;  /* 0x0000000420077810 */ /* 0x040fe20007ffe0ff */
[----:B------:R-:W-:Y:S01]  /*0260*/  IMAD R2, R53, 0x8c, RZ ;  /* 0x0000008c35027824 */ /* 0x000fe200078e02ff */
[C---:B------:R-:W-:Y:S01]  /*0270*/  SEL R6, R32.reuse, R5, !P1 ;  /* 0x0000000520067207 */ /* 0x040fe20004800000 */
[----:B------:R-:W-:Y:S02]  /*0280*/  IMAD.MOV R0, RZ, RZ, -R0 ;  /* 0x000000ffff007224 */ /* 0x000fe400078e0a00 */
[----:B------:R-:W-:Y:S01]  /*0290*/  @P2 VIADD R7, R32, 0xffffffff ;  /* 0xffffffff20072836 */ /* 0x000fe20000000000 */
[----:B------:R-:W-:Y:S01]  /*02a0*/  IADD3 R2, PT, PT, RZ, -R2, RZ ;  /* 0x80000002ff027210 */ /* 0x000fe20007ffe0ff */
[----:B------:R-:W-:Y:S01]  /*02b0*/  IMAD R35, R6, 0x2760, R35 ;  /* 0x0000276006237824 */ /* 0x000fe200078e0223 */
[----:B------:R-:W-:Y:S01]  /*02c0*/  PRMT R3, R0, 0x7710, RZ ;  /* 0x0000771000037816 */ /* 0x000fe200000000ff */
[----:B------:R-:W-:Y:S01]  /*02d0*/  IMAD R36, R7, 0x2760, R36 ;  /* 0x0000276007247824 */ /* 0x000fe200078e0224 */
[----:B------:R-:W-:-:S03]  /*02e0*/  CS2R R6, SRZ ;  /* 0x0000000000067805 */ /* 0x000fc6000001ff00 */
[----:B------:R-:W-:Y:S01]  /*02f0*/  IMAD.IADD R0, R3, 0x1, R30 ;  /* 0x0000000103007824 */ /* 0x000fe200078e021e */
[----:B------:R-:W-:-:S04]  /*0300*/  PRMT R3, R2, 0x7710, RZ ;  /* 0x0000771002037816 */ /* 0x000fc800000000ff */
[----:B------:R-:W-:Y:S01]  /*0310*/  LOP3.LUT R0, R0, 0xffff, RZ, 0xc0, !PT ;  /* 0x0000ffff00007812 */ /* 0x000fe200078ec0ff */
[----:B------:R-:W-:Y:S01]  /*0320*/  IMAD.IADD R4, R3, 0x1, R30 ;  /* 0x0000000103047824 */ /* 0x000fe200078e021e */
[----:B------:R-:W-:Y:S02]  /*0330*/  LOP3.LUT R3, R30, 0x1, RZ, 0xc0, !PT ;  /* 0x000000011e037812 */ /* 0x000fe400078ec0ff */
[----:B------:R-:W-:Y:S02]  /*0340*/  SHF.R.U32.HI R2, RZ, 0x1, R0 ;  /* 0x00000001ff027819 */ /* 0x000fe40000011600 */
[----:B------:R-:W-:Y:S02]  /*0350*/  LOP3.LUT R4, R4, 0xffff, RZ, 0xc0, !PT ;  /* 0x0000ffff04047812 */ /* 0x000fe400078ec0ff */
[----:B------:R-:W-:Y:S02]  /*0360*/  PRMT R2, R2, 0x9910, RZ ;  /* 0x0000991002027816 */ /* 0x000fe400000000ff */
[----:B------:R-:W-:-:S02]  /*0370*/  SHF.R.U32.HI R4, RZ, 0x1, R4 ;  /* 0x00000001ff047819 */ /* 0x000fc40000011604 */
[----:B-1----:R-:W-:Y:S01]  /*0380*/  SHF.R.U32.HI R0, RZ, 0x1, R34 ;  /* 0x00000001ff007819 */ /* 0x002fe20000011622 */
[----:B------:R-:W-:Y:S01]  /*0390*/  IMAD R2, R2, 0x120, RZ ;  /* 0x0000012002027824 */ /* 0x000fe200078e02ff */
[----:B------:R-:W-:-:S03]  /*03a0*/  LOP3.LUT R4, R4, 0x7e, RZ, 0xc0, !PT ;  /* 0x0000007e04047812 */ /* 0x000fc600078ec0ff */
[----:B------:R-:W-:Y:S01]  /*03b0*/  IMAD R3, R0, 0xc4e0, R3 ;  /* 0x0000c4e000037824 */ /* 0x000fe200078e0203 */
[----:B------:R-:W-:Y:S01]  /*03c0*/  LOP3.LUT R2, R2, 0xffff, RZ, 0xc0, !PT ;  /* 0x0000ffff02027812 */ /* 0x000fe200078ec0ff */
[----:B------:R-:W-:Y:S01]  /*03d0*/  IMAD R53, R53, 0x15e, R4 ;  /* 0x0000015e35357824 */ /* 0x000fe200078e0204 */
[----:B------:R-:W-:Y:S01]  /*03e0*/  CS2R R4, SRZ ;  /* 0x0000000000047805 */ /* 0x000fe2000001ff00 */
[----:B------:R-:W-:Y:S02]  /*03f0*/  IMAD.MOV.U32 R0, RZ, RZ, RZ ;  /* 0x000000ffff007224 */ /* 0x000fe400078e00ff */
[----:B------:R-:W-:Y:S01]  /*0400*/  IMAD.IADD R37, R2, 0x1, R3 ;  /* 0x0000000102257824 */ /* 0x000fe200078e0203 */
[----:B------:R-:W-:Y:S02]  /*0410*/  CS2R R2, SRZ ;  /* 0x0000000000027805 */ /* 0x000fe4000001ff00 */
[----:B--2---:R-:W-:-:S07]  /*0420*/  LOP3.LUT R53, R53, 0xffff, RZ, 0xc0, !PT ;  /* 0x0000ffff35357812 */ /* 0x004fce00078ec0ff */
.L_x_3:
[----:B------:R-:W-:Y:S01]  /*0430*/  BAR.SYNC.DEFER_BLOCKING 0x0 ;  /* 0x0000000000007b1d */ /* 0x000fe20000010000 */
[C---:B------:R-:W-:Y:S02]  /*0440*/  ISETP.GT.U32.AND P0, PT, R30.reuse, 0x2bb, PT ;  /* 0x000002bb1e00780c */ /* 0x040fe40003f04070 */
[C---:B------:R-:W-:Y:S02]  /*0450*/  ISETP.GT.U32.AND P1, PT, R30.reuse, 0x1a3, PT ;  /* 0x000001a31e00780c */ /* 0x040fe40003f24070 */
[----:B------:R-:W-:-:S09]  /*0460*/  ISETP.GT.U32.AND P2, PT, R30, 0x8b, PT ;  /* 0x0000008b1e00780c */ /* 0x000fd20003f44070 */
[----:B------:R-:W0:Y:S01]  /*0470*/  @!P0 LDC.64 R54, c[0x0][0x380] ;  /* 0x0000e000ff368b82 */ /* 0x000e220000000a00 */
[C---:B------:R-:W-:Y:S01]  /*0480*/  @!P0 LEA R56, R38.reuse, R37, 0x1 ;  /* 0x0000002526388211 */ /* 0x040fe200078e08ff */
[C-C-:B------:R-:W-:Y:S02]  /*0490*/  @!P1 IMAD R61, R38.reuse, 0x2, R37.reuse ;  /* 0x00000002263d9824 */ /* 0x140fe400078e0225 */
[----:B------:R-:W-:Y:S01]  /*04a0*/  @!P2 IMAD R57, R38, 0x2, R37 ;  /* 0x000000022639a824 */ /* 0x000fe200078e0225 */
[----:B------:R-:W-:Y:S01]  /*04b0*/  @!P0 IADD3 R59, PT, PT, R35, R56, RZ ;  /* 0x00000038233b8210 */ /* 0x000fe20007ffe0ff */
[----:B------:R-:W-:Y:S02]  /*04c0*/  @!P1 IMAD.IADD R61, R36, 0x1, R61 ;  /* 0x00000001243d9824 */ /* 0x000fe400078e023d */
[----:B------:R-:W1:Y:S01]  /*04d0*/  @!P1 LDC.64 R18, c[0x0][0x380] ;  /* 0x0000e000ff129b82 */ /* 0x000e620000000a00 */
[----:B------:R-:W-:-:S07]  /*04e0*/  @!P2 IMAD R57, R32, 0x2760, R57 ;  /* 0x000027602039a824 */ /* 0x000fce00078e0239 */
[----:B------:R-:W2:Y:S01]  /*04f0*/  @!P2 LDC.64 R16, c[0x0][0x380] ;  /* 0x0000e000ff10ab82 */ /* 0x000ea20000000a00 */
[----:B0-----:R-:W-:-:S06]  /*0500*/  @!P0 IMAD.WIDE.U32 R54, R59, 0x4, R54 ;  /* 0x000000043b368825 */ /* 0x001fcc00078e0036 */
[----:B------:R-:W3:Y:S01]  /*0510*/  @!P0 LDG.E.CONSTANT R54, desc[UR8][R54.64] ;  /* 0x0000000836368981 */ /* 0x000ee2000c1e9900 */
[----:B-1----:R-:W-:-:S06]  /*0520*/  @!P1 IMAD.WIDE.U32 R18, R61, 0x4, R18 ;  /* 0x000000043d129825 */ /* 0x002fcc00078e0012 */
[----:B------:R-:W4:Y:S01]  /*0530*/  @!P1 LDG.E.CONSTANT R18, desc[UR8][R18.64] ;  /* 0x0000000812129981 */ /* 0x000f22000c1e9900 */
[----:B--2---:R-:W-:-:S06]  /*0540*/  @!P2 IMAD.WIDE.U32 R16, R57, 0x4, R16 ;  /* 0x000000043910a825 */ /* 0x004fcc00078e0010 */
[----:B------:R-:W2:Y:S01]  /*0550*/  @!P2 LDG.E.CONSTANT R16, desc[UR8][R16.64+0x176100] ;  /* 0x176100081010a981 */ /* 0x000ea2000c1e9900 */
[----:B------:R-:W0:Y:S01]  /*0560*/  @!P0 S2R R57, SR_CgaCtaId ;  /* 0x0000000000398919 */ /* 0x000e220000008800 */
[----:B------:R-:W1:Y:S01]  /*0570*/  @!P1 S2R R59, SR_CgaCtaId ;  /* 0x00000000003b9919 */ /* 0x000e620000008800 */
[----:B------:R-:W5:Y:S01]  /*0580*/  @!P2 S2R R61, SR_CgaCtaId ;  /* 0x00000000003da919 */ /* 0x000f620000008800 */
[----:B------:R-:W-:-:S04]  /*0590*/  @!P0 MOV R56, 0x400 ;  /* 0x0000040000388802 */ /* 0x000fc80000000f00 */
[----:B0-----:R-:W-:Y:S02]  /*05a0*/  @!P0 LEA R57, R57, R56, 0x18 ;  /* 0x0000003839398211 */ /* 0x001fe400078ec0ff */
[----:B------:R-:W-:-:S04]  /*05b0*/  @!P1 MOV R56, 0x400 ;  /* 0x0000040000389802 */ /* 0x000fc80000000f00 */
[----:B-1----:R-:W-:Y:S02]  /*05c0*/  @!P1 LEA R59, R59, R56, 0x18 ;  /* 0x000000383b3b9211 */ /* 0x002fe400078ec0ff */
[----:B------:R-:W-:Y:S01]  /*05d0*/  @!P2 MOV R56, 0x400 ;  /* 0x000004000038a802 */ /* 0x000fe20000000f00 */
[----:B------:R-:W-:-:S03]  /*05e0*/  @!P0 IMAD R57, R30, 0x4, R57 ;  /* 0x000000041e398824 */ /* 0x000fc600078e0239 */
[----:B-----5:R-:W-:Y:S02]  /*05f0*/  @!P2 LEA R61, R61, R56, 0x18 ;  /* 0x000000383d3da211 */ /* 0x020fe400078ec0ff */
[----:B------:R-:W-:-:S03]  /*0600*/  @!P1 LEA R59, R30, R59, 0x2 ;  /* 0x0000003b1e3b9211 */ /* 0x000fc600078e10ff */
[C---:B------:R-:W-:Y:S01]  /*0610*/  @!P2 IMAD R61, R30.reuse, 0x4, R61 ;  /* 0x000000041e3da824 */ /* 0x040fe200078e023d */
[----:B------:R-:W-:Y:S01]  /*0620*/  ISETP.GT.U32.AND P3, PT, R30, 0xf, PT ;  /* 0x0000000f1e00780c */ /* 0x000fe20003f64070 */
[----:B------:R-:W-:Y:S01]  /*0630*/  BSSY.RECONVERGENT B0, `(.L_x_0) ;  /* 0x0000028000007945 */ /* 0x000fe20003800200 */
[----:B---3--:R0:W-:Y:S04]  /*0640*/  @!P0 STS [R57], R54 ;  /* 0x0000003639008388 */ /* 0x0081e80000000800 */
[----:B----4-:R0:W-:Y:S04]  /*0650*/  @!P1 STS [R59+0x460], R18 ;  /* 0x000460123b009388 */ /* 0x0101e80000000800 */
[----:B--2---:R0:W-:Y:S03]  /*0660*/  @!P2 STS [R61+0x8c0], R16 ;  /* 0x0008c0103d00a388 */ /* 0x0041e60000000800 */
[----:B------:R-:W-:Y:S05]  /*0670*/  @P3 BRA `(.L_x_1) ;  /* 0x00000000008c3947 */ /* 0x000fea0003800000 */
[----:B0-----:R-:W-:Y:S01]  /*0680*/  SHF.L.U32 R16, R30, 0x3, RZ ;  /* 0x000000031e107819 */ /* 0x001fe200000006ff */
[C---:B------:R-:W-:Y:S01]  /*0690*/  VIADD R17, R51.reuse, 0x1 ;  /* 0x0000000133117836 */ /* 0x040fe20000000000 */
[----:B------:R-:W0:Y:S01]  /*06a0*/  LDC.64 R54, c[0x0][0x388] ;  /* 0x0000e200ff367b82 */ /* 0x000e220000000a00 */
[----:B------:R-:W-:Y:S01]  /*06b0*/  IMAD.SHL.U32 R18, R34, 0x20, RZ ;  /* 0x0000002022127824 */ /* 0x000fe200078e00ff */
[----:B------:R-:W-:Y:S01]  /*06c0*/  LOP3.LUT R19, R51, 0x1c, RZ, 0xc0, !PT ;  /* 0x0000001c33137812 */ /* 0x000fe200078ec0ff */
[----:B------:R-:W-:Y:S01]  /*06d0*/  VIADD R56, R16, 0x2 ;  /* 0x0000000210387836 */ /* 0x000fe20000000000 */
[----:B------:R-:W-:Y:S02]  /*06e0*/  LOP3.LUT R17, R17, 0x1d, RZ, 0xc0, !PT ;  /* 0x0000001d11117812 */ /* 0x000fe400078ec0ff */
[----:B------:R-:W-:Y:S02]  /*06f0*/  LOP3.LUT R57, R18, 0x20, RZ, 0xc0, !PT ;  /* 0x0000002012397812 */ /* 0x000fe400078ec0ff */
[----:B------:R-:W-:-:S02]  /*0700*/  LOP3.LUT R17, R17, 0x40, R56, 0xf8, !PT ;  /* 0x0000004011117812 */ /* 0x000fc400078ef838 */
[----:B------:R-:W-:Y:S02]  /*0710*/  IADD3 R56, PT, PT, -R51, R56, RZ ;  /* 0x0000003833387210 */ /* 0x000fe40007ffe1ff */
[----:B------:R-:W-:Y:S02]  /*0720*/  LOP3.LUT R19, R19, 0x40, R16, 0xf8, !PT ;  /* 0x0000004013137812 */ /* 0x000fe400078ef810 */
[C---:B------:R-:W-:Y:S01]  /*0730*/  LOP3.LUT R59, R56.reuse, 0x1e, RZ, 0xc0, !PT ;  /* 0x0000001e383b7812 */ /* 0x040fe200078ec0ff */
[----:B------:R-:W-:-:S03]  /*0740*/  VIADD R18, R56, 0x1 ;  /* 0x0000000138127836 */ /* 0x000fc60000000000 */
[----:B------:R-:W-:Y:S02]  /*0750*/  LOP3.LUT R59, R59, 0x40, R16, 0xf8, !PT ;  /* 0x000000403b3b7812 */ /* 0x000fe400078ef810 */
[----:B------:R-:W-:Y:S01]  /*0760*/  LOP3.LUT R61, R18, 0x1f, RZ, 0xc0, !PT ;  /* 0x0000001f123d7812 */ /* 0x000fe200078ec0ff */
[----:B------:R-:W-:-:S03]  /*0770*/  IMAD R18, R38, 0x80, R57 ;  /* 0x0000008026127824 */ /* 0x000fc600078e0239 */
[----:B------:R-:W-:Y:S02]  /*0780*/  LOP3.LUT R61, R61, 0x40, R16, 0xf8, !PT ;  /* 0x000000403d3d7812 */ /* 0x000fe400078ef810 */
[C---:B------:R-:W-:Y:S02]  /*0790*/  LOP3.LUT R19, R18.reuse, R19, RZ, 0xfc, !PT ;  /* 0x0000001312137212 */ /* 0x040fe400078efcff */
[C---:B------:R-:W-:Y:S02]  /*07a0*/  LOP3.LUT R17, R18.reuse, R17, RZ, 0xfc, !PT ;  /* 0x0000001112117212 */ /* 0x040fe400078efcff */
[C---:B------:R-:W-:Y:S02]  /*07b0*/  LOP3.LUT R57, R18.reuse, R59, RZ, 0xfc, !PT ;  /* 0x0000003b12397212 */ /* 0x040fe400078efcff */
[----:B------:R-:W-:Y:S01]  /*07c0*/  LOP3.LUT R18, R18, R61, RZ, 0xfc, !PT ;  /* 0x0000003d12127212 */ /* 0x000fe200078efcff */
[----:B0-----:R-:W-:-:S04]  /*07d0*/  IMAD.WIDE.U32 R60, R19, 0x4, R54 ;  /* 0x00000004133c7825 */ /* 0x001fc800078e0036 */
[--C-:B------:R-:W-:Y:S01]  /*07e0*/  IMAD.WIDE.U32 R58, R17, 0x4, R54.reuse ;  /* 0x00000004113a7825 */ /* 0x100fe200078e0036 */
[----:B------:R-:W2:Y:S03]  /*07f0*/  LDG.E.CONSTANT R16, desc[UR8][R60.64] ;  /* 0x000000083c107981 */ /* 0x000ea6000c1e9900 */
[--C-:B------:R-:W-:Y:S01]  /*0800*/  IMAD.WIDE.U32 R56, R57, 0x4, R54.reuse ;  /* 0x0000000439387825 */ /* 0x100fe200078e0036 */
[----:B------:R-:W2:Y:S03]  /*0810*/  LDG.E.CONSTANT R17, desc[UR8][R58.64] ;  /* 0x000000083a117981 */ /* 0x000ea6000c1e9900 */
[----:B------:R-:W-:Y:S02]  /*0820*/  IMAD.WIDE.U32 R54, R18, 0x4, R54 ;  /* 0x0000000412367825 */ /* 0x000fe400078e0036 */
[----:B------:R-:W2:Y:S04]  /*0830*/  LDG.E.CONSTANT R18, desc[UR8][R56.64] ;  /* 0x0000000838127981 */ /* 0x000ea8000c1e9900 */
[----:B------:R0:W2:Y:S01]  /*0840*/  LDG.E.CONSTANT R19, desc[UR8][R54.64] ;  /* 0x0000000836137981 */ /* 0x0000a2000c1e9900 */
[----:B------:R-:W1:Y:S01]  /*0850*/  S2UR UR5, SR_CgaCtaId ;  /* 0x00000000000579c3 */ /* 0x000e620000008800 */
[----:B------:R-:W-:-:S02]  /*0860*/  UMOV UR4, 0x400 ;  /* 0x0000040000047882 */ /* 0x000fc40000000000 */
[----:B------:R-:W-:-:S04]  /*0870*/  UIADD3 UR4, UPT, UPT, UR4, 0xaf0, URZ ;  /* 0x00000af004047890 */ /* 0x000fc8000fffe0ff */
[----:B-1----:R-:W-:-:S06]  /*0880*/  ULEA UR4, UR5, UR4, 0x18 ;  /* 0x0000000405047291 */ /* 0x002fcc000f8ec0ff */
[----:B0-----:R-:W-:-:S05]  /*0890*/  LEA R54, R30, UR4, 0x4 ;  /* 0x000000041e367c11 */ /* 0x001fca000f8e20ff */
[----:B--2---:R1:W-:Y:S02]  /*08a0*/  STS.128 [R54], R16 ;  /* 0x0000001036007388 */ /* 0x0043e40000000c00 */
.L_x_1:
[----:B------:R-:W-:Y:S05]  /*08b0*/  BSYNC.RECONVERGENT B0 ;  /* 0x0000000000007941 */ /* 0x000fea0003800200 */
.L_x_0:
[----:B------:R-:W2:Y:S08]  /*08c0*/  S2UR UR5, SR_CgaCtaId ;  /* 0x00000000000579c3 */ /* 0x000eb00000008800 */
[----:B------:R-:W-:Y:S01]  /*08d0*/  BAR.SYNC.DEFER_BLOCKING 0x0 ;  /* 0x0000000000007b1d */ /* 0x000fe20000010000 */
[----:B01----:R-:W-:Y:S01]  /*08e0*/  SHF.L.U32 R54, R30, 0x4, RZ ;  /* 0x000000041e367819 */ /* 0x003fe200000006ff */
[----:B------:R-:W-:Y:S01]  /*08f0*/  IMAD.MOV.U32 R16, RZ, RZ, RZ ;  /* 0x000000ffff107224 */ /* 0x000fe200078e00ff */
[----:B------:R-:W-:-:S02]  /*0900*/  UPLOP3.LUT UP0, UPT, UPT, UPT, UPT, 0x80, 0x8 ;  /* 0x000000000008789c */ /* 0x000fc40003f0f070 */
[----:B------:R-:W-:Y:S01]  /*0910*/  LOP3.LUT R54, R54, 0x30, RZ, 0xc0, !PT ;  /* 0x0000003036367812 */ /* 0x000fe200078ec0ff */
[----:B------:R-:W-:Y:S02]  /*0920*/  UMOV UR4, 0x400 ;  /* 0x0000040000047882 */ /* 0x000fe40000000000 */
[----:B------:R-:W-:Y:S02]  /*0930*/  UIADD3 UR6, UPT, UPT, UR4, 0xaf0, URZ ;  /* 0x00000af004067890 */ /* 0x000fe4000fffe0ff */
[----:B--2---:R-:W-:Y:S02]  /*0940*/  ULEA UR4, UR5, UR4, 0x18 ;  /* 0x0000000405047291 */ /* 0x004fe4000f8ec0ff */
[----:B------:R-:W-:-:S12]  /*0950*/  ULEA UR6, UR5, UR6, 0x18 ;  /* 0x0000000605067291 */ /* 0x000fd8000f8ec0ff */
.L_x_2:
[----:B------:R-:W-:Y:S01]  /*0960*/  IMAD.IADD R17, R53, 0x1, R16 ;  /* 0x0000000135117824 */ /* 0x000fe200078e0210 */
[----:B------:R-:W-:Y:S01]  /*0970*/  LEA R60, R16, R54, 0x7 ;  /* 0x00000036103c7211 */ /* 0x000fe200078e38ff */
[----:B------:R-:W-:Y:S02]  /*0980*/  UPLOP3.LUT UP1, UPT, UPT, UPT, UP0, 0x80, 0x8 ;  /* 0x000000000008789c */ /* 0x000fe40003f2f000 */
[----:B------:R-:W-:Y:S01]  /*0990*/  UPLOP3.LUT UP0, UPT, UPT, UPT, UPT, 0x40, 0x4 ;  /* 0x000000000004789c */ /* 0x000fe20003f0e870 */
[----:B------:R-:W-:Y:S02]  /*09a0*/  LEA R58, R17, UR4, 0x2 ;  /* 0x00000004113a7c11 */ /* 0x000fe4000f8e10ff */
[----:B------:R-:W-:Y:S04]  /*09b0*/  LDS.128 R16, [R60+UR6] ;  /* 0x000000063c107984 */ /* 0x000fe80008000c00 */
[----:B------:R-:W0:Y:S04]  /*09c0*/  LDS R56, [R58] ;  /* 0x000000003a387984 */ /* 0x000e280000000800 */
[----:B------:R-:W1:Y:S04]  /*09d0*/  LDS R55, [R58+0x118] ;  /* 0x000118003a377984 */ /* 0x000e680000000800 */
[----:B------:R-:W2:Y:S04]  /*09e0*/  LDS R57, [R58+0x230] ;  /* 0x000230003a397984 */ /* 0x000ea80000000800 */
[----:B------:R-:W3:Y:S04]  /*09f0*/  LDS R59, [R58+0x348] ;  /* 0x000348003a3b7984 */ /* 0x000ee80000000800 */
[----:B------:R-:W4:Y:S01]  /*0a00*/  LDS R61, [R58+0x460] ;  /* 0x000460003a3d7984 */ /* 0x000f220000000800 */
[C---:B0-----:R-:W-:Y:S01]  /*0a10*/  FFMA R33, R56.reuse, R16, R33 ;  /* 0x0000001038217223 */ /* 0x041fe20000000021 */
[C---:B------:R-:W-:Y:S01]  /*0a20*/  FFMA R28, R56.reuse, R17, R28 ;  /* 0x00000011381c7223 */ /* 0x040fe2000000001c */
[CC--:B------:R-:W-:Y:S01]  /*0a30*/  FFMA R23, R56.reuse, R18.reuse, R23 ;  /* 0x0000001238177223 */ /* 0x0c0fe20000000017 */
[----:B------:R-:W-:Y:S01]  /*0a40*/  FFMA R14, R56, R19, R14 ;  /* 0x00000013380e7223 */ /* 0x000fe2000000000e */
[C---:B-1----:R-:W-:Y:S01]  /*0a50*/  FFMA R31, R16.reuse, R55, R31 ;  /* 0x00000037101f7223 */ /* 0x042fe2000000001f */
[C---:B------:R-:W-:Y:S01]  /*0a60*/  FFMA R26, R55.reuse, R17, R26 ;  /* 0x00000011371a7223 */ /* 0x040fe2000000001a */
[CC--:B------:R-:W-:Y:S01]  /*0a70*/  FFMA R21, R55.reuse, R18.reuse, R21 ;  /* 0x0000001237157223 */ /* 0x0c0fe20000000015 */
[----:B------:R-:W-:Y:S01]  /*0a80*/  FFMA R12, R55, R19, R12 ;  /* 0x00000013370c7223 */ /* 0x000fe2000000000c */
[C---:B--2---:R-:W-:Y:S01]  /*0a90*/  FFMA R29, R16.reuse, R57, R29 ;  /* 0x00000039101d7223 */ /* 0x044fe2000000001d */
[C---:B------:R-:W-:Y:S01]  /*0aa0*/  FFMA R24, R57.reuse, R17, R24 ;  /* 0x0000001139187223 */ /* 0x040fe20000000018 */
[CC--:B------:R-:W-:Y:S01]  /*0ab0*/  FFMA R15, R57.reuse, R18.reuse, R15 ;  /* 0x00000012390f7223 */ /* 0x0c0fe2000000000f */
[----:B------:R-:W-:Y:S01]  /*0ac0*/  FFMA R10, R57, R19, R10 ;  /* 0x00000013390a7223 */ /* 0x000fe2000000000a */
[C---:B---3--:R-:W-:Y:S01]  /*0ad0*/  FFMA R27, R16.reuse, R59, R27 ;  /* 0x0000003b101b7223 */ /* 0x048fe2000000001b */
[C---:B------:R-:W-:Y:S01]  /*0ae0*/  FFMA R22, R59.reuse, R17, R22 ;  /* 0x000000113b167223 */ /* 0x040fe20000000016 */
[CC--:B------:R-:W-:Y:S01]  /*0af0*/  FFMA R13, R59.reuse, R18.reuse, R13 ;  /* 0x000000123b0d7223 */ /* 0x0c0fe2000000000d */
[----:B------:R-:W-:Y:S01]  /*0b00*/  FFMA R8, R59, R19, R8 ;  /* 0x000000133b087223 */ /* 0x000fe20000000008 */
[----:B----4-:R-:W-:Y:S01]  /*0b10*/  FFMA R25, R16, R61, R25 ;  /* 0x0000003d10197223 */ /* 0x010fe20000000019 */
[C---:B------:R-:W-:Y:S01]  /*0b20*/  FFMA R20, R61.reuse, R17, R20 ;  /* 0x000000113d147223 */ /* 0x040fe20000000014 */
[C---:B------:R-:W-:Y:S01]  /*0b30*/  FFMA R11, R61.reuse, R18, R11 ;  /* 0x000000123d0b7223 */ /* 0x040fe2000000000b */
[----:B------:R-:W-:-:S02]  /*0b40*/  FFMA R6, R61, R19, R6 ;  /* 0x000000133d067223 */ /* 0x000fc40000000006 */
[----:B------:R-:W0:Y:S02]  /*0b50*/  LDS.128 R16, [R60+UR6+0x40] ;  /* 0x000040063c107984 */ /* 0x000e240008000c00 */
[----:B0-----:R-:W-:Y:S01]  /*0b60*/  FFMA R9, R56, R16, R9 ;  /* 0x0000001038097223 */ /* 0x001fe20000000009 */
[C---:B------:R-:W-:Y:S01]  /*0b70*/  FFMA R5, R16.reuse, R55, R5 ;  /* 0x0000003710057223 */ /* 0x040fe20000000005 */
[C---:B------:R-:W-:Y:S01]  /*0b80*/  FFMA R49, R16.reuse, R57, R49 ;  /* 0x0000003910317223 */ /* 0x040fe20000000031 */
[C---:B------:R-:W-:Y:S01]  /*0b90*/  FFMA R45, R16.reuse, R59, R45 ;  /* 0x0000003b102d7223 */ /* 0x040fe2000000002d */
[----:B------:R-:W-:Y:S01]  /*0ba0*/  FFMA R41, R16, R61, R41 ;  /* 0x0000003d10297223 */ /* 0x000fe20000000029 */
[C---:B------:R-:W-:Y:S01]  /*0bb0*/  FFMA R4, R56.reuse, R17, R4 ;  /* 0x0000001138047223 */ /* 0x040fe20000000004 */
[CC--:B------:R-:W-:Y:S01]  /*0bc0*/  FFMA R7, R56.reuse, R18.reuse, R7 ;  /* 0x0000001238077223 */ /* 0x0c0fe20000000007 */
        /* <DEDUP_REMOVED lines=11> */
[C---:B------:R-:W-:Y:S01]  /*0c80*/  FFMA R39, R61.reuse, R18, R39 ;  /* 0x000000123d277223 */ /* 0x040fe20000000027 */
[----:B------:R-:W-:Y:S01]  /*0c90*/  FFMA R40, R61, R19, R40 ;  /* 0x000000133d287223 */ /* 0x000fe20000000028 */
[----:B------:R-:W-:Y:S01]  /*0ca0*/  IMAD.MOV.U32 R16, RZ, RZ, 0x1 ;  /* 0x00000001ff107424 */ /* 0x000fe200078e00ff */
[----:B------:R-:W-:Y:S06]  /*0cb0*/  BRA.U UP1, `(.L_x_2) ;  /* 0xfffffffd01287547 */ /* 0x000fec000b83ffff */
[----:B------:R-:W-:-:S05]  /*0cc0*/  VIADD R38, R38, 0x1 ;  /* 0x0000000126267836 */ /* 0x000fca0000000000 */
[----:B------:R-:W-:-:S13]  /*0cd0*/  ISETP.NE.AND P0, PT, R38, 0x90, PT ;  /* 0x000000902600780c */ /* 0x000fda0003f05270 */
[----:B------:R-:W-:Y:S05]  /*0ce0*/  @P0 BRA `(.L_x_3) ;  /* 0xfffffff400d00947 */ /* 0x000fea000383ffff */
[----:B------:R-:W0:Y:S01]  /*0cf0*/  LDC.64 R16, c[0x0][0x398] ;  /* 0x0000e600ff107b82 */ /* 0x000e220000000a00 */
[----:B------:R-:W-:-:S04]  /*0d00*/  SHF.L.U32 R18, R34, 0x5, RZ ;  /* 0x0000000522127819 */ /* 0x000fc800000006ff */
[----:B------:R-:W-:-:S04]  /*0d10*/  LOP3.LUT R18, R18, 0x20, RZ, 0xc0, !PT ;  /* 0x0000002012127812 */ /* 0x000fc800078ec0ff */
[----:B------:R-:W-:-:S05]  /*0d20*/  LOP3.LUT R55, R18, 0xc, R51, 0xf8, !PT ;  /* 0x0000000c12377812 */ /* 0x000fca00078ef833 */
[----:B0-----:R-:W-:-:S05]  /*0d30*/  IMAD.WIDE.U32 R18, R55, 0x4, R16 ;  /* 0x0000000437127825 */ /* 0x001fca00078e0010 */
[----:B------:R-:W2:Y:S04]  /*0d40*/  LDG.E.CONSTANT R36, desc[UR8][R18.64+0x40] ;  /* 0x0000400812247981 */ /* 0x000ea8000c1e9900 */
[----:B------:R-:W3:Y:S04]  /*0d50*/  LDG.E.CONSTANT R51, desc[UR8][R18.64+0x4] ;  /* 0x0000040812337981 */ /* 0x000ee8000c1e9900 */
[----:B------:R-:W4:Y:S04]  /*0d60*/  LDG.E.CONSTANT R37, desc[UR8][R18.64+0x44] ;  /* 0x0000440812257981 */ /* 0x000f28000c1e9900 */
[----:B------:R-:W5:Y:S04]  /*0d70*/  LDG.E.CONSTANT R38, desc[UR8][R18.64] ;  /* 0x0000000812267981 */ /* 0x000f68000c1e9900 */
[----:B------:R-:W5:Y:S04]  /*0d80*/  LDG.E.CONSTANT R32, desc[UR8][R18.64+0x8] ;  /* 0x0000080812207981 */ /* 0x000f68000c1e9900 */
[----:B------:R-:W5:Y:S04]  /*0d90*/  LDG.E.CONSTANT R30, desc[UR8][R18.64+0x48] ;  /* 0x00004808121e7981 */ /* 0x000f68000c1e9900 */
[----:B------:R-:W5:Y:S04]  /*0da0*/  LDG.E.CONSTANT R35, desc[UR8][R18.64+0xc] ;  /* 0x00000c0812237981 */ /* 0x000f68000c1e9900 */
[----:B------:R0:W5:Y:S01]  /*0db0*/  LDG.E.CONSTANT R53, desc[UR8][R18.64+0x4c] ;  /* 0x00004c0812357981 */ /* 0x000162000c1e9900 */
[----:B------:R-:W1:Y:S02]  /*0dc0*/  S2R R56, SR_TID.X ;  /* 0x0000000000387919 */ /* 0x000e640000002100 */
[----:B-1----:R-:W-:-:S05]  /*0dd0*/  LOP3.LUT R16, R56, 0xffff, RZ, 0xc0, !PT ;  /* 0x0000ffff38107812 */ /* 0x002fca00078ec0ff */
[----:B------:R-:W-:-:S05]  /*0de0*/  IMAD R16, R16, 0x3a9, RZ ;  /* 0x000003a910107824 */ /* 0x000fca00078e02ff */
[----:B------:R-:W-:-:S04]  /*0df0*/  SHF.R.U32.HI R54, RZ, 0x11, R16 ;  /* 0x00000011ff367819 */ /* 0x000fc80000011610 */
[----:B------:R-:W-:-:S05]  /*0e00*/  PRMT R16, R54, 0x9910, RZ ;  /* 0x0000991036107816 */ /* 0x000fca00000000ff */
[----:B------:R-:W-:-:S04]  /*0e10*/  IMAD R16, R16, 0x8c, RZ ;  /* 0x0000008c10107824 */ /* 0x000fc800078e02ff */
[----:B------:R-:W-:Y:S02]  /*0e20*/  IMAD.MOV R57, RZ, RZ, -R16 ;  /* 0x000000ffff397224 */ /* 0x000fe400078e0a10 */
[----:B------:R-:W1:Y:S03]  /*0e30*/  LDC.64 R16, c[0x0][0x390] ;  /* 0x0000e400ff107b82 */ /* 0x000e660000000a00 */
[----:B------:R-:W-:Y:S02]  /*0e40*/  PRMT R57, R57, 0x7710, RZ ;  /* 0x0000771039397816 */ /* 0x000fe400000000ff */
[----:B------:R-:W-:Y:S02]  /*0e50*/  SHF.R.U32.HI R34, RZ, 0x1, R34 ;  /* 0x00000001ff227819 */ /* 0x000fe40000011622 */
[----:B0-----:R-:W-:-:S03]  /*0e60*/  IADD3 R18, PT, PT, R57, R56, RZ ;  /* 0x0000003839127210 */ /* 0x001fc60007ffe0ff */
[----:B------:R-:W-:Y:S02]  /*0e70*/  IMAD R55, R34, 0x2bc0, R55 ;  /* 0x00002bc022377824 */ /* 0x000fe400078e0237 */
[----:B------:R-:W-:Y:S02]  /*0e80*/  IMAD.SHL.U32 R18, R18, 0x10, RZ ;  /* 0x0000001012127824 */ /* 0x000fe400078e00ff */
[----:B------:R-:W-:-:S03]  /*0e90*/  IMAD R55, R54, 0x13240, R55 ;  /* 0x0001324036377824 */ /* 0x000fc600078e0237 */
[----:B------:R-:W-:-:S04]  /*0ea0*/  LOP3.LUT R18, R18, 0xfc0, RZ, 0xc0, !PT ;  /* 0x00000fc012127812 */ /* 0x000fc800078ec0ff */
[----:B------:R-:W-:-:S05]  /*0eb0*/  IADD3 R55, PT, PT, R18, R55, RZ ;  /* 0x0000003712377210 */ /* 0x000fca0007ffe0ff */
[----:B-1----:R-:W-:-:S04]  /*0ec0*/  IMAD.WIDE.U32 R16, R55, 0x4, R16 ;  /* 0x0000000437107825 */ /* 0x002fc800078e0010 */
[--C-:B--2---:R-:W-:Y:S01]  /*0ed0*/  FADD R5, R5, R36.reuse ;  /* 0x0000002405057221 */ /* 0x104fe20000000000 */
[----:B------:R-:W-:Y:S01]  /*0ee0*/  FADD R9, R9, R36 ;  /* 0x0000002409097221 */ /* 0x000fe20000000000 */
[----:B---3--:R-:W-:-:S03]  /*0ef0*/  FADD R28, R28, R51 ;  /* 0x000000331c1c7221 */ /* 0x008fc60000000000 */
[----:B------:R-:W-:Y:S02]  /*0f00*/  FMNMX R19, RZ, R5, !PT ;  /* 0x00000005ff137209 */ /* 0x000fe40007800000 */
[----:B------:R-:W-:Y:S01]  /*0f10*/  FMNMX R9, RZ, R9, !PT ;  /* 0x00000009ff097209 */ /* 0x000fe20007800000 */
[--C-:B----4-:R-:W-:Y:S01]  /*0f20*/  FADD R0, R0, R37.reuse ;  /* 0x0000002500007221 */ /* 0x110fe20000000000 */
[----:B------:R-:W-:Y:S01]  /*0f30*/  FMNMX R5, RZ, R28, !PT ;  /* 0x0000001cff057209 */ /* 0x000fe20007800000 */
[----:B------:R-:W-:Y:S01]  /*0f40*/  FADD R4, R4, R37 ;  /* 0x0000002504047221 */ /* 0x000fe20000000000 */
[----:B-----5:R-:W-:Y:S01]  /*0f50*/  FADD R25, R25, R38 ;  /* 0x0000002619197221 */ /* 0x020fe20000000000 */
[----:B------:R-:W-:Y:S02]  /*0f60*/  FADD R11, R11, R32 ;  /* 0x000000200b0b7221 */ /* 0x000fe40000000000 */
[----:B------:R0:W-:Y:S01]  /*0f70*/  STG.E desc[UR8][R16.64+0x4], R5 ;  /* 0x0000040510007986 */ /* 0x0001e2000c101908 */
[----:B------:R-:W-:-:S03]  /*0f80*/  FADD R7, R7, R30 ;  /* 0x0000001e07077221 */ /* 0x000fc60000000000 */
[----:B------:R1:W-:Y:S01]  /*0f90*/  STG.E desc[UR8][R16.64+0x40], R9 ;  /* 0x0000400910007986 */ /* 0x0003e2000c101908 */
[----:B------:R-:W-:Y:S01]  /*0fa0*/  FMNMX R25, RZ, R25, !PT ;  /* 0x00000019ff197209 */ /* 0x000fe20007800000 */
[----:B------:R-:W-:Y:S01]  /*0fb0*/  FADD R3, R3, R30 ;  /* 0x0000001e03037221 */ /* 0x000fe20000000000 */
[----:B------:R-:W-:Y:S01]  /*0fc0*/  FMNMX R11, RZ, R11, !PT ;  /* 0x0000000bff0b7209 */ /* 0x000fe20007800000 */
[--C-:B------:R-:W-:Y:S01]  /*0fd0*/  FADD R31, R31, R38.reuse ;  /* 0x000000261f1f7221 */ /* 0x100fe20000000000 */
[----:B------:R-:W-:Y:S01]  /*0fe0*/  FMNMX R7, RZ, R7, !PT ;  /* 0x00000007ff077209 */ /* 0x000fe20007800000 */
[--C-:B------:R-:W-:Y:S01]  /*0ff0*/  FADD R29, R29, R38.reuse ;  /* 0x000000261d1d7221 */ /* 0x100fe20000000000 */
[----:B0-----:R-:W-:Y:S01]  /*1000*/  FMNMX R5, RZ, R0, !PT ;  /* 0x00000000ff057209 */ /* 0x001fe20007800000 */
[----:B------:R-:W-:Y:S01]  /*1010*/  FADD R27, R27, R38 ;  /* 0x000000261b1b7221 */ /* 0x000fe20000000000 */
[--C-:B------:R-:W-:Y:S01]  /*1020*/  FADD R26, R26, R51.reuse ;  /* 0x000000331a1a7221 */ /* 0x100fe20000000000 */
[----:B------:R-:W-:Y:S01]  /*1030*/  FADD R24, R24, R51 ;  /* 0x0000003318187221 */ /* 0x000fe20000000000 */
[----:B-1----:R-:W-:Y:S01]  /*1040*/  FMNMX R9, RZ, R4, !PT ;  /* 0x00000004ff097209 */ /* 0x002fe20007800000 */
[--C-:B------:R-:W-:Y:S01]  /*1050*/  FADD R15, R15, R32.reuse ;  /* 0x000000200f0f7221 */ /* 0x100fe20000000000 */
[----:B------:R-:W-:Y:S01]  /*1060*/  FADD R13, R13, R32 ;  /* 0x000000200d0d7221 */ /* 0x000fe20000000000 */
[--C-:B------:R-:W-:Y:S01]  /*1070*/  FADD R14, R14, R35.reuse ;  /* 0x000000230e0e7221 */ /* 0x100fe20000000000 */
[--C-:B------:R-:W-:Y:S01]  /*1080*/  FADD R12, R12, R35.reuse ;  /* 0x000000230c0c7221 */ /* 0x100fe20000000000 */
[--C-:B------:R-:W-:Y:S01]  /*1090*/  FADD R10, R10, R35.reuse ;  /* 0x000000230a0a7221 */ /* 0x100fe20000000000 */
[----:B------:R-:W-:Y:S01]  /*10a0*/  FADD R8, R8, R35 ;  /* 0x0000002308087221 */ /* 0x000fe20000000000 */
[----:B------:R0:W-:Y:S01]  /*10b0*/  STG.E desc[UR8][R16.64+0x2344], R5 ;  /* 0x0023440510007986 */ /* 0x0001e2000c101908 */
[----:B------:R-:W-:Y:S01]  /*10c0*/  FMNMX R31, RZ, R31, !PT ;  /* 0x0000001fff1f7209 */ /* 0x000fe20007800000 */
[--C-:B------:R-:W-:Y:S01]  /*10d0*/  FADD R49, R49, R36.reuse ;  /* 0x0000002431317221 */ /* 0x100fe20000000000 */
[----:B------:R-:W-:Y:S01]  /*10e0*/  FMNMX R29, RZ, R29, !PT ;  /* 0x0000001dff1d7209 */ /* 0x000fe20007800000 */
[----:B------:R1:W-:Y:S01]  /*10f0*/  STG.E desc[UR8][R16.64+0x8c00], R25 ;  /* 0x008c001910007986 */ /* 0x0003e2000c101908 */
[----:B------:R-:W-:Y:S01]  /*1100*/  FMNMX R27, RZ, R27, !PT ;  /* 0x0000001bff1b7209 */ /* 0x000fe20007800000 */
[----:B------:R-:W-:Y:S01]  /*1110*/  FADD R45, R45, R36 ;  /* 0x000000242d2d7221 */ /* 0x000fe20000000000 */
[--C-:B------:R-:W-:Y:S01]  /*1120*/  FADD R50, R50, R37.reuse ;  /* 0x0000002532327221 */ /* 0x100fe20000000000 */
[----:B------:R2:W-:Y:S01]  /*1130*/  STG.E desc[UR8][R16.64+0x2340], R19 ;  /* 0x0023401310007986 */ /* 0x0005e2000c101908 */
[----:B------:R-:W-:Y:S01]  /*1140*/  FADD R46, R46, R37 ;  /* 0x000000252e2e7221 */ /* 0x000fe20000000000 */
[----:B------:R-:W-:Y:S01]  /*1150*/  FMNMX R15, RZ, R15, !PT ;  /* 0x0000000fff0f7209 */ /* 0x000fe20007800000 */
[--C-:B------:R-:W-:Y:S01]  /*1160*/  FADD R47, R47, R30.reuse ;  /* 0x0000001e2f2f7221 */ /* 0x100fe20000000000 */
[----:B------:R3:W-:Y:S01]  /*1170*/  STG.E desc[UR8][R16.64+0x44], R9 ;  /* 0x0000440910007986 */ /* 0x0007e2000c101908 */
[----:B0-----:R-:W-:Y:S01]  /*1180*/  FMNMX R5, RZ, R3, !PT ;  /* 0x00000003ff057209 */ /* 0x001fe20007800000 */
[----:B------:R-:W-:Y:S01]  /*1190*/  FADD R43, R43, R30 ;  /* 0x0000001e2b2b7221 */ /* 0x000fe20000000000 */
[----:B------:R-:W-:Y:S01]  /*11a0*/  FMNMX R13, RZ, R13, !PT ;  /* 0x0000000dff0d7209 */ /* 0x000fe20007800000 */
[----:B------:R0:W-:Y:S01]  /*11b0*/  STG.E desc[UR8][R16.64+0x8c08], R11 ;  /* 0x008c080b10007986 */ /* 0x0001e2000c101908 */
[----:B-1----:R-:W-:Y:S01]  /*11c0*/  FMNMX R25, RZ, R26, !PT ;  /* 0x0000001aff197209 */ /* 0x002fe20007800000 */
[----:B------:R-:W-:Y:S01]  /*11d0*/  FADD R33, R33, R38 ;  /* 0x0000002621217221 */ /* 0x000fe20000000000 */
[----:B------:R-:W-:Y:S01]  /*11e0*/  FMNMX R3, RZ, R14, !PT ;  /* 0x0000000eff037209 */ /* 0x000fe20007800000 */
[----:B------:R1:W-:Y:S01]  /*11f0*/  STG.E desc[UR8][R16.64+0x48], R7 ;  /* 0x0000480710007986 */ /* 0x0003e2000c101908 */
[----:B--2---:R-:W-:Y:S01]  /*1200*/  FMNMX R19, RZ, R24, !PT ;  /* 0x00000018ff137209 */ /* 0x004fe20007800000 */
[----:B------:R-:W-:Y:S01]  /*1210*/  FADD R36, R41, R36 ;  /* 0x0000002429247221 */ /* 0x000fe20000000000 */
[--C-:B------:R-:W-:Y:S01]  /*1220*/  FADD R22, R22, R51.reuse ;  /* 0x0000003316167221 */ /* 0x100fe20000000000 */
[----:B---3--:R-:W-:Y:S01]  /*1230*/  FMNMX R9, RZ, R10, !PT ;  /* 0x0000000aff097209 */ /* 0x008fe20007800000 */
[----:B------:R-:W-:Y:S01]  /*1240*/  FADD R20, R20, R51 ;  /* 0x0000003314147221 */ /* 0x000fe20000000000 */
[----:B------:R-:W-:Y:S01]  /*1250*/  FADD R37, R42, R37 ;  /* 0x000000252a257221 */ /* 0x000fe20000000000 */
[--C-:B------:R-:W-:Y:S01]  /*1260*/  FADD R23, R23, R32.reuse ;  /* 0x0000002017177221 */ /* 0x100fe20000000000 */
[----:B0-----:R-:W-:Y:S01]  /*1270*/  FMNMX R11, RZ, R8, !PT ;  /* 0x00000008ff0b7209 */ /* 0x001fe20007800000 */
[----:B------:R-:W-:Y:S01]  /*1280*/  FADD R21, R21, R32 ;  /* 0x0000002015157221 */ /* 0x000fe20000000000 */
[----:B------:R-:W-:Y:S01]  /*1290*/  FADD R30, R39, R30 ;  /* 0x0000001e271e7221 */ /* 0x000fe20000000000 */
[----:B------:R-:W-:Y:S01]  /*12a0*/  FADD R6, R6, R35 ;  /* 0x0000002306067221 */ /* 0x000fe20000000000 */
[----:B-1----:R-:W-:Y:S01]  /*12b0*/  FMNMX R7, RZ, R12, !PT ;  /* 0x0000000cff077209 */ /* 0x002fe20007800000 */
[--C-:B------:R-:W-:Y:S01]  /*12c0*/  FADD R2, R2, R53.reuse ;  /* 0x0000003502027221 */ /* 0x100fe20000000000 */
[--C-:B------:R-:W-:Y:S01]  /*12d0*/  FADD R52, R52, R53.reuse ;  /* 0x0000003534347221 */ /* 0x100fe20000000000 */
[--C-:B------:R-:W-:Y:S01]  /*12e0*/  FADD R48, R48, R53.reuse ;  /* 0x0000003530307221 */ /* 0x100fe20000000000 */
[--C-:B------:R-:W-:Y:S01]  /*12f0*/  FADD R44, R44, R53.reuse ;  /* 0x000000352c2c7221 */ /* 0x100fe20000000000 */
[----:B------:R-:W-:Y:S01]  /*1300*/  FADD R40, R40, R53 ;  /* 0x0000003528287221 */ /* 0x000fe20000000000 */
[----:B------:R0:W-:Y:S01]  /*1310*/  STG.E desc[UR8][R16.64+0x2300], R31 ;  /* 0x0023001f10007986 */ /* 0x0001e2000c101908 */
[----:B------:R-:W-:-:S02]  /*1320*/  FMNMX R33, RZ, R33, !PT ;  /* 0x00000021ff217209 */ /* 0x000fc40007800000 */
[----:B------:R-:W-:Y:S01]  /*1330*/  FMNMX R49, RZ, R49, !PT ;  /* 0x00000031ff317209 */ /* 0x000fe20007800000 */
[----:B------:R1:W-:Y:S01]  /*1340*/  STG.E desc[UR8][R16.64+0x4600], R29 ;  /* 0x0046001d10007986 */ /* 0x0003e2000c101908 */
[----:B------:R-:W-:Y:S02]  /*1350*/  FMNMX R45, RZ, R45, !PT ;  /* 0x0000002dff2d7209 */ /* 0x000fe40007800000 */
[----:B------:R-:W-:Y:S01]  /*1360*/  FMNMX R37, RZ, R37, !PT ;  /* 0x00000025ff257209 */ /* 0x000fe20007800000 */
[----:B------:R2:W-:Y:S01]  /*1370*/  STG.E desc[UR8][R16.64+0x6900], R27 ;  /* 0x0069001b10007986 */ /* 0x0005e2000c101908 */
[----:B------:R-:W-:Y:S02]  /*1380*/  FMNMX R23, RZ, R23, !PT ;  /* 0x00000017ff177209 */ /* 0x000fe40007800000 */
[----:B------:R-:W-:Y:S01]  /*1390*/  FMNMX R21, RZ, R21, !PT ;  /* 0x00000015ff157209 */ /* 0x000fe20007800000 */
[----:B------:R3:W-:Y:S01]  /*13a0*/  STG.E desc[UR8][R16.64+0x2304], R25 ;  /* 0x0023041910007986 */ /* 0x0007e2000c101908 */
[----:B0-----:R-:W-:-:S02]  /*13b0*/  FMNMX R31, RZ, R20, !PT ;  /* 0x00000014ff1f7209 */ /* 0x001fc40007800000 */
[----:B------:R-:W-:Y:S01]  /*13c0*/  FMNMX R47, RZ, R47, !PT ;  /* 0x0000002fff2f7209 */ /* 0x000fe20007800000 */
[----:B------:R0:W-:Y:S01]  /*13d0*/  STG.E desc[UR8][R16.64+0x4604], R19 ;  /* 0x0046041310007986 */ /* 0x0001e2000c101908 */
[----:B-1----:R-:W-:Y:S02]  /*13e0*/  FMNMX R29, RZ, R36, !PT ;  /* 0x00000024ff1d7209 */ /* 0x002fe40007800000 */
[----:B------:R-:W-:Y:S01]  /*13f0*/  FMNMX R43, RZ, R43, !PT ;  /* 0x0000002bff2b7209 */ /* 0x000fe20007800000 */
[----:B------:R1:W-:Y:S01]  /*1400*/  STG.E desc[UR8][R16.64+0x4608], R15 ;  /* 0x0046080f10007986 */ /* 0x0003e2000c101908 */
[----:B--2---:R-:W-:-:S03]  /*1410*/  FMNMX R27, RZ, R22, !PT ;  /* 0x00000016ff1b7209 */ /* 0x004fc60007800000 */
[----:B------:R2:W-:Y:S01]  /*1420*/  STG.E desc[UR8][R16.64+0x6908], R13 ;  /* 0x0069080d10007986 */ /* 0x0005e2000c101908 */
[----:B---3--:R-:W-:-:S03]  /*1430*/  FMNMX R25, RZ, R50, !PT ;  /* 0x00000032ff197209 */ /* 0x008fc60007800000 */
[----:B------:R3:W-:Y:S01]  /*1440*/  STG.E desc[UR8][R16.64+0x2348], R5 ;  /* 0x0023480510007986 */ /* 0x0007e2000c101908 */
[----:B0-----:R-:W-:-:S03]  /*1450*/  FMNMX R19, RZ, R46, !PT ;  /* 0x0000002eff137209 */ /* 0x001fc60007800000 */
[----:B------:R0:W-:Y:S01]  /*1460*/  STG.E desc[UR8][R16.64+0xc], R3 ;  /* 0x00000c0310007986 */ /* 0x0001e2000c101908 */
[----:B-1----:R-:W-:-:S03]  /*1470*/  FMNMX R15, RZ, R6, !PT ;  /* 0x00000006ff0f7209 */ /* 0x002fc60007800000 */
[----:B------:R1:W-:Y:S01]  /*1480*/  STG.E desc[UR8][R16.64+0x230c], R7 ;  /* 0x00230c0710007986 */ /* 0x0003e2000c101908 */
[----:B--2---:R-:W-:-:S03]  /*1490*/  FMNMX R13, RZ, R30, !PT ;  /* 0x0000001eff0d7209 */ /* 0x004fc60007800000 */
[----:B------:R2:W-:Y:S01]  /*14a0*/  STG.E desc[UR8][R16.64+0x460c], R9 ;  /* 0x00460c0910007986 */ /* 0x0005e2000c101908 */
[----:B---3--:R-:W-:-:S03]  /*14b0*/  FMNMX R5, RZ, R2, !PT ;  /* 0x00000002ff057209 */ /* 0x008fc60007800000 */
[----:B------:R3:W-:Y:S01]  /*14c0*/  STG.E desc[UR8][R16.64+0x690c], R11 ;  /* 0x00690c0b10007986 */ /* 0x0007e2000c101908 */
[----:B0-----:R-:W-:Y:S02]  /*14d0*/  FMNMX R3, RZ, R52, !PT ;  /* 0x00000034ff037209 */ /* 0x001fe40007800000 */
[----:B-1----:R-:W-:Y:S02]  /*14e0*/  FMNMX R7, RZ, R48, !PT ;  /* 0x00000030ff077209 */ /* 0x002fe40007800000 */
[----:B--2---:R-:W-:Y:S02]  /*14f0*/  FMNMX R9, RZ, R44, !PT ;  /* 0x0000002cff097209 */ /* 0x004fe40007800000 */
[----:B---3--:R-:W-:Y:S01]  /*1500*/  FMNMX R11, RZ, R40, !PT ;  /* 0x00000028ff0b7209 */ /* 0x008fe20007800000 */
[----:B------:R-:W-:Y:S04]  /*1510*/  STG.E desc[UR8][R16.64], R33 ;  /* 0x0000002110007986 */ /* 0x000fe8000c101908 */
        /* <DEDUP_REMOVED lines=18> */
[----:B------:R-:W-:Y:S01]  /*1640*/  STG.E desc[UR8][R16.64+0x8c4c], R11 ;  /* 0x008c4c0b10007986 */ /* 0x000fe2000c101908 */
[----:B------:R-:W-:Y:S05]  /*1650*/  EXIT ;  /* 0x000000000000794d */ /* 0x000fea0003800000 */
.L_x_4:
[----:B------:R-:W-:-:S00]  /*1660*/  BRA `(.L_x_4) ;  /* 0xfffffffc00fc7947 */ /* 0x000fc0000383ffff */
[----:B------:R-:W-:-:S00]  /*1670*/  NOP ;  /* 0x0000000000007918 */ /* 0x000fc00000000000 */
        /* <DEDUP_REMOVED lines=8> */
.L_x_5:


//--------------------- .nv.shared.my_kernel_kernel0 --------------------------
	.section	.nv.shared.my_kernel_kernel0,"aw",@nobits
	.sectionflags	@""
	.align	4
.nv.shared.my_kernel_kernel0:
	.zero		4080


//--------------------- .nv.shared.reserved.0     --------------------------
	.section	.nv.shared.reserved.0,"aw",@nobits
	.weak		__nv_reservedSMEM_offset_0_alias
	.size		__nv_reservedSMEM_offset_0_alias, 0, 64
	.other		__nv_reservedSMEM_offset_0_alias,@"STO_CUDA_RESERVED_SHARED STV_DEFAULT"
__nv_reservedSMEM_offset_0_alias:
	.zero		0
	.zero		64


//--------------------- .nv.constant0.my_kernel_kernel0 --------------------------
	.section	.nv.constant0.my_kernel_kernel0,"a",@progbits
	.sectionflags	@""
	.align	4
.nv.constant0.my_kernel_kernel0:
	.zero		928


//--------------------- SYMBOLS --------------------------

	.type		.nv.reservedSmem.offset0,@object
	.size		.nv.reservedSmem.offset0,0x4
	.type		.nv.reservedSmem.cap,@object
	.size		.nv.reservedSmem.cap,0x4
